	.headerflags	@"EF_CUDA_TEXMODE_UNIFIED EF_CUDA_64BIT_ADDRESS EF_CUDA_ACCELERATORS EF_CUDA_SM90 EF_CUDA_VIRTUAL_SM(EF_CUDA_SM90)"
	.elftype	@"ET_EXEC"


//--------------------- .nv.info                  --------------------------
	.section	.nv.info,"",@"SHT_CUDA_INFO"
	.align	4


	//----- nvinfo : EIATTR_REGCOUNT
	.align		4
        /*0000*/ 	.byte	0x04, 0x2f
        /*0002*/ 	.short	(.L_1 - .L_0)
	.align		4
.L_0:
        /*0004*/ 	.word	index@(triton_poi_fused__unsafe_index_add_mul_sub_65)
        /*0008*/ 	.word	0x00000019


	//----- nvinfo : EIATTR_MIN_STACK_SIZE
	.align		4
.L_1:
        /*000c*/ 	.byte	0x04, 0x12
        /*000e*/ 	.short	(.L_3 - .L_2)
	.align		4
.L_2:
        /*0010*/ 	.word	index@(triton_poi_fused__unsafe_index_add_mul_sub_65)
        /*0014*/ 	.word	0x00000000


	//----- nvinfo : EIATTR_FRAME_SIZE
	.align		4
.L_3:
        /*0018*/ 	.byte	0x04, 0x11
        /*001a*/ 	.short	(.L_5 - .L_4)
	.align		4
.L_4:
        /*001c*/ 	.word	index@(triton_poi_fused__unsafe_index_add_mul_sub_65)
        /*0020*/ 	.word	0x00000000


	//----- nvinfo : EIATTR_MIN_STACK_SIZE
	.align		4
.L_5:
        /*0024*/ 	.byte	0x04, 0x12
        /*0026*/ 	.short	(.L_7 - .L_6)
	.align		4
.L_6:
        /*0028*/ 	.word	index@(triton_poi_fused__unsafe_index_add_mul_sub_65)
        /*002c*/ 	.word	0x00000000
.L_7:


//--------------------- .nv.info.triton_poi_fused__unsafe_index_add_mul_sub_65 --------------------------
	.section	.nv.info.triton_poi_fused__unsafe_index_add_mul_sub_65,"",@"SHT_CUDA_INFO"
	.sectionflags	@""
	.align	4


	//----- nvinfo : EIATTR_CUDA_API_VERSION
	.align		4
        /*0000*/ 	.byte	0x04, 0x37
        /*0002*/ 	.short	(.L_9 - .L_8)
.L_8:
        /*0004*/ 	.word	0x0000007c


	//----- nvinfo : EIATTR_KPARAM_INFO
	.align		4
.L_9:
        /*0008*/ 	.byte	0x04, 0x17
        /*000a*/ 	.short	(.L_11 - .L_10)
.L_10:
        /*000c*/ 	.word	0x00000000
        /*0010*/ 	.short	0x0006
        /*0012*/ 	.short	0x0030
        /*0014*/ 	.byte	0x00, 0xf0, 0x11, 0x00


	//----- nvinfo : EIATTR_KPARAM_INFO
	.align		4
.L_11:
        /*0018*/ 	.byte	0x04, 0x17
        /*001a*/ 	.short	(.L_13 - .L_12)
.L_12:
        /*001c*/ 	.word	0x00000000
        /*0020*/ 	.short	0x0005
        /*0022*/ 	.short	0x0028
        /*0024*/ 	.byte	0x00, 0xf4, 0x21, 0x00


	//----- nvinfo : EIATTR_KPARAM_INFO
	.align		4
.L_13:
        /*0028*/ 	.byte	0x04, 0x17
        /*002a*/ 	.short	(.L_15 - .L_14)
.L_14:
        /*002c*/ 	.word	0x00000000
        /*0030*/ 	.short	0x0004
        /*0032*/ 	.short	0x0020
        /*0034*/ 	.byte	0x00, 0xf4, 0x21, 0x00


	//----- nvinfo : EIATTR_KPARAM_INFO
	.align		4
.L_15:
        /*0038*/ 	.byte	0x04, 0x17
        /*003a*/ 	.short	(.L_17 - .L_16)
.L_16:
        /*003c*/ 	.word	0x00000000
        /*0040*/ 	.short	0x0003
        /*0042*/ 	.short	0x0018
        /*0044*/ 	.byte	0x00, 0xf4, 0x21, 0x00


	//----- nvinfo : EIATTR_KPARAM_INFO
	.align		4
.L_17:
        /*0048*/ 	.byte	0x04, 0x17
        /*004a*/ 	.short	(.L_19 - .L_18)
.L_18:
        /*004c*/ 	.word	0x00000000
        /*0050*/ 	.short	0x0002
        /*0052*/ 	.short	0x0010
        /*0054*/ 	.byte	0x00, 0xf4, 0x21, 0x00


	//----- nvinfo : EIATTR_KPARAM_INFO
	.align		4
.L_19:
        /*0058*/ 	.byte	0x04, 0x17
        /*005a*/ 	.short	(.L_21 - .L_20)
.L_20:
        /*005c*/ 	.word	0x00000000
        /*0060*/ 	.short	0x0001
        /*0062*/ 	.short	0x0008
        /*0064*/ 	.byte	0x00, 0xf4, 0x21, 0x00


	//----- nvinfo : EIATTR_KPARAM_INFO
	.align		4
.L_21:
        /*0068*/ 	.byte	0x04, 0x17
        /*006a*/ 	.short	(.L_23 - .L_22)
.L_22:
        /*006c*/ 	.word	0x00000000
        /*0070*/ 	.short	0x0000
        /*0072*/ 	.short	0x0000
        /*0074*/ 	.byte	0x00, 0xf4, 0x21, 0x00


	//----- nvinfo : EIATTR_SPARSE_MMA_MASK
	.align		4
.L_23:
        /*0078*/ 	.byte	0x03, 0x50
        /*007a*/ 	.short	0x0000


	//----- nvinfo : EIATTR_MAXREG_COUNT
	.align		4
        /*007c*/ 	.byte	0x03, 0x1b
        /*007e*/ 	.short	0x00ff


	//----- nvinfo : EIATTR_EXIT_INSTR_OFFSETS
	.align		4
        /*0080*/ 	.byte	0x04, 0x1c
        /*0082*/ 	.short	(.L_25 - .L_24)


	//   ....[0]....
.L_24:
        /*0084*/ 	.word	0x000004e0


	//----- nvinfo : EIATTR_REQNTID
	.align		4
.L_25:
        /*0088*/ 	.byte	0x04, 0x10
        /*008a*/ 	.short	(.L_27 - .L_26)
.L_26:
        /*008c*/ 	.word	0x00000100
        /*0090*/ 	.word	0x00000001
        /*0094*/ 	.word	0x00000001


	//----- nvinfo : EIATTR_CBANK_PARAM_SIZE
	.align		4
.L_27:
        /*0098*/ 	.byte	0x03, 0x19
        /*009a*/ 	.short	0x0034


	//----- nvinfo : EIATTR_PARAM_CBANK
	.align		4
        /*009c*/ 	.byte	0x04, 0x0a
        /*009e*/ 	.short	(.L_29 - .L_28)
	.align		4
.L_28:
        /*00a0*/ 	.word	index@(.nv.constant0.triton_poi_fused__unsafe_index_add_mul_sub_65)
        /*00a4*/ 	.short	0x0210
        /*00a6*/ 	.short	0x0034


	//----- nvinfo : EIATTR_SW_WAR
	.align		4
.L_29:
        /*00a8*/ 	.byte	0x04, 0x36
        /*00aa*/ 	.short	(.L_31 - .L_30)
.L_30:
        /*00ac*/ 	.word	0x00000008
.L_31:


//--------------------- .nv.callgraph             --------------------------
	.section	.nv.callgraph,"",@"SHT_CUDA_CALLGRAPH"
	.align	4
	.sectionentsize	8
	.align		4
        /*0000*/ 	.word	0x00000000
	.align		4
        /*0004*/ 	.word	0xffffffff
	.align		4
        /*0008*/ 	.word	0x00000000
	.align		4
        /*000c*/ 	.word	0xfffffffe
	.align		4
        /*0010*/ 	.word	0x00000000
	.align		4
        /*0014*/ 	.word	0xfffffffd
	.align		4
        /*0018*/ 	.word	0x00000000
	.align		4
        /*001c*/ 	.word	0xfffffffc


//--------------------- .text.triton_poi_fused__unsafe_index_add_mul_sub_65 --------------------------
	.section	.text.triton_poi_fused__unsafe_index_add_mul_sub_65,"ax",@progbits
	.align	128
        .global         triton_poi_fused__unsafe_index_add_mul_sub_65
        .type           triton_poi_fused__unsafe_index_add_mul_sub_65,@function
        .size           triton_poi_fused__unsafe_index_add_mul_sub_65,(.L_x_1 - triton_poi_fused__unsafe_index_add_mul_sub_65)
        .other          triton_poi_fused__unsafe_index_add_mul_sub_65,@"STO_CUDA_ENTRY STV_DEFAULT"
triton_poi_fused__unsafe_index_add_mul_sub_65:
.text.triton_poi_fused__unsafe_index_add_mul_sub_65:
[----:B------:R-:W-:Y:S01]  /*0000*/  LDC R1, c[0x0][0x28] ;  /* 0x00000a00ff017b82 */ /* 0x000fe20000000800 */
[----:B------:R-:W1:Y:S07]  /*0010*/  S2R R0, SR_TID.X ;  /* 0x0000000000007919 */ /* 0x000e6e0000002100 */
[----:B------:R-:W2:Y:S01]  /*0020*/  LDC.64 R14, c[0x0][0x210] ;  /* 0x00008400ff0e7b82 */ /* 0x000ea20000000a00 */
[----:B------:R-:W-:Y:S01]  /*0030*/  ULDC.64 UR4, c[0x0][0x208] ;  /* 0x0000820000047ab9 */ /* 0x000fe20000000a00 */
[----:B------:R-:W-:Y:S01]  /*0040*/  ULDC.64 UR6, c[0x0][0x220] ;  /* 0x0000880000067ab9 */ /* 0x000fe20000000a00 */
[----:B------:R-:W3:Y:S05]  /*0050*/  S2R R3, SR_CTAID.X ;  /* 0x0000000000037919 */ /* 0x000eea0000002500 */
[----:B------:R-:W4:Y:S01]  /*0060*/  LDC.64 R8, c[0x0][0x218] ;  /* 0x00008600ff087b82 */ /* 0x000f220000000a00 */
[----:B-1----:R-:W-:-:S05]  /*0070*/  IMAD.SHL.U32 R0, R0, 0x2, RZ ;  /* 0x0000000200007824 */ /* 0x002fca00078e00ff */
[----:B------:R-:W-:-:S05]  /*0080*/  LOP3.LUT R0, R0, 0x1fe, RZ, 0xc0, !PT ;  /* 0x000001fe00007812 */ /* 0x000fca00078ec0ff */
[----:B---3--:R-:W-:-:S05]  /*0090*/  IMAD R0, R3, 0x200, R0 ;  /* 0x0000020003007824 */ /* 0x008fca00078e0200 */
[----:B------:R-:W-:-:S04]  /*00a0*/  SHF.R.S32.HI R5, RZ, 0x1f, R0 ;  /* 0x0000001fff057819 */ /* 0x000fc80000011400 */
[----:B------:R-:W-:-:S04]  /*00b0*/  LEA.HI R2, R5, R0, RZ, 0x6 ;  /* 0x0000000005027211 */ /* 0x000fc800078f30ff */
[----:B------:R-:W-:Y:S02]  /*00c0*/  SHF.R.S32.HI R4, RZ, 0x6, R2 ;  /* 0x00000006ff047819 */ /* 0x000fe40000011402 */
[----:B------:R-:W-:Y:S02]  /*00d0*/  LOP3.LUT R7, R2, 0xffffffc0, RZ, 0xc0, !PT ;  /* 0xffffffc002077812 */ /* 0x000fe400078ec0ff */
[----:B------:R-:W-:-:S04]  /*00e0*/  LEA.HI R5, R4, R4, RZ, 0x6 ;  /* 0x0000000404057211 */ /* 0x000fc800078f30ff */
[----:B------:R-:W-:-:S05]  /*00f0*/  LOP3.LUT R5, R5, 0xffffffc0, RZ, 0xc0, !PT ;  /* 0xffffffc005057812 */ /* 0x000fca00078ec0ff */
[----:B------:R-:W-:-:S04]  /*0100*/  IMAD.IADD R5, R4, 0x1, -R5 ;  /* 0x0000000104057824 */ /* 0x000fc800078e0a05 */
[----:B--2---:R-:W-:Y:S02]  /*0110*/  IMAD.WIDE R14, R5, 0x8, R14 ;  /* 0x00000008050e7825 */ /* 0x004fe400078e020e */
[----:B------:R-:W1:Y:S04]  /*0120*/  LDC.64 R4, c[0x0][0x228] ;  /* 0x00008a00ff047b82 */ /* 0x000e680000000a00 */
[----:B------:R-:W2:Y:S01]  /*0130*/  LDG.E.EL.64 R14, desc[UR4][R14.64] ;  /* 0x000000040e0e7981 */ /* 0x000ea2000c2e1b00 */
[----:B------:R-:W-:-:S04]  /*0140*/  IMAD.IADD R12, R0, 0x1, -R7 ;  /* 0x00000001000c7824 */ /* 0x000fc800078e0a07 */
[----:B----4-:R-:W-:-:S06]  /*0150*/  IMAD.WIDE R8, R12, 0x8, R8 ;  /* 0x000000080c087825 */ /* 0x010fcc00078e0208 */
[----:B------:R-:W3:Y:S01]  /*0160*/  LDG.E.EL.128 R8, desc[UR4][R8.64] ;  /* 0x0000000408087981 */ /* 0x000ee2000c2e1d00 */
[----:B-1----:R-:W-:-:S06]  /*0170*/  IMAD.WIDE R4, R12, 0x8, R4 ;  /* 0x000000080c047825 */ /* 0x002fcc00078e0204 */
[----:B------:R-:W4:Y:S01]  /*0180*/  LDG.E.EL.128 R4, desc[UR4][R4.64] ;  /* 0x0000000404047981 */ /* 0x000f22000c2e1d00 */
[----:B------:R-:W-:-:S04]  /*0190*/  SHF.R.S32.HI R3, RZ, 0x16, R3 ;  /* 0x00000016ff037819 */ /* 0x000fc80000011403 */
[----:B------:R-:W-:-:S04]  /*01a0*/  SGXT R3, R3, 0x1 ;  /* 0x000000010303781a */ /* 0x000fc80000000200 */
[----:B------:R-:W-:Y:S02]  /*01b0*/  LEA.HI R3, R3, R0, RZ, 0xc ;  /* 0x0000000003037211 */ /* 0x000fe400078f60ff */
[----:B--2---:R-:W-:-:S04]  /*01c0*/  SHF.R.U32.HI R13, RZ, 0x1a, R15 ;  /* 0x0000001aff0d7819 */ /* 0x004fc8000001160f */
[----:B------:R-:W-:-:S04]  /*01d0*/  LOP3.LUT R13, R13, 0x20, RZ, 0xc0, !PT ;  /* 0x000000200d0d7812 */ /* 0x000fc800078ec0ff */
[----:B------:R-:W-:Y:S02]  /*01e0*/  IADD3 R16, P0, R14, R13, RZ ;  /* 0x0000000d0e107210 */ /* 0x000fe40007f1e0ff */
[----:B---3--:R-:W-:-:S03]  /*01f0*/  SHF.R.U32.HI R19, RZ, 0x18, R9 ;  /* 0x00000018ff137819 */ /* 0x008fc60000011609 */
[----:B------:R-:W-:Y:S01]  /*0200*/  IMAD.X R13, RZ, RZ, R15, P0 ;  /* 0x000000ffff0d7224 */ /* 0x000fe200000e060f */
[----:B------:R-:W-:Y:S01]  /*0210*/  LEA R2, P0, R8, UR6, 0x2 ;  /* 0x0000000608027c11 */ /* 0x000fe2000f8010ff */
[----:B------:R-:W-:Y:S01]  /*0220*/  IMAD.SHL.U32 R14, R16, 0x80, RZ ;  /* 0x00000080100e7824 */ /* 0x000fe200078e00ff */
[----:B------:R-:W-:Y:S02]  /*0230*/  SHF.R.U32.HI R15, RZ, 0x18, R11 ;  /* 0x00000018ff0f7819 */ /* 0x000fe4000001160b */
[----:B------:R-:W-:Y:S02]  /*0240*/  LEA R17, P1, R10, UR6, 0x2 ;  /* 0x000000060a117c11 */ /* 0x000fe4000f8210ff */
[----:B------:R-:W-:Y:S02]  /*0250*/  LEA.HI.X R18, R8, UR7, R9, 0x2, P0 ;  /* 0x0000000708127c11 */ /* 0x000fe400080f1409 */
[----:B------:R-:W-:Y:S02]  /*0260*/  SHF.L.U64.HI R13, R16, 0x7, R13 ;  /* 0x00000007100d7819 */ /* 0x000fe4000001020d */
[----:B------:R-:W-:-:S02]  /*0270*/  LOP3.LUT R15, R15, 0x80, RZ, 0xc0, !PT ;  /* 0x000000800f0f7812 */ /* 0x000fc400078ec0ff */
[----:B----4-:R-:W-:Y:S02]  /*0280*/  LEA R9, P4, R4, UR6, 0x2 ;  /* 0x0000000604097c11 */ /* 0x010fe4000f8810ff */
[----:B------:R-:W-:Y:S02]  /*0290*/  LEA.HI.X R16, R10, UR7, R11, 0x2, P1 ;  /* 0x000000070a107c11 */ /* 0x000fe400088f140b */
[--C-:B------:R-:W-:Y:S02]  /*02a0*/  SHF.R.U32.HI R11, RZ, 0x18, R5.reuse ;  /* 0x00000018ff0b7819 */ /* 0x100fe40000011605 */
[----:B------:R-:W-:Y:S02]  /*02b0*/  LEA.HI.X R20, R4, UR7, R5, 0x2, P4 ;  /* 0x0000000704147c11 */ /* 0x000fe4000a0f1405 */
[----:B------:R-:W1:Y:S01]  /*02c0*/  LDC.64 R4, c[0x0][0x230] ;  /* 0x00008c00ff047b82 */ /* 0x000e620000000a00 */
[----:B------:R-:W-:Y:S02]  /*02d0*/  IADD3 R8, P2, P3, R14, R17, R15 ;  /* 0x000000110e087210 */ /* 0x000fe40007b5e00f */
[----:B------:R-:W-:-:S02]  /*02e0*/  LOP3.LUT R19, R19, 0x80, RZ, 0xc0, !PT ;  /* 0x0000008013137812 */ /* 0x000fc400078ec0ff */
[----:B------:R-:W-:Y:S02]  /*02f0*/  LEA R15, P4, R6, UR6, 0x2 ;  /* 0x00000006060f7c11 */ /* 0x000fe4000f8810ff */
[----:B------:R-:W-:Y:S02]  /*0300*/  SHF.R.U32.HI R10, RZ, 0x18, R7 ;  /* 0x00000018ff0a7819 */ /* 0x000fe40000011607 */
[----:B------:R-:W-:Y:S02]  /*0310*/  LOP3.LUT R11, R11, 0x80, RZ, 0xc0, !PT ;  /* 0x000000800b0b7812 */ /* 0x000fe400078ec0ff */
[----:B------:R-:W-:Y:S02]  /*0320*/  IADD3 R2, P0, P1, R14, R2, R19 ;  /* 0x000000020e027210 */ /* 0x000fe4000791e013 */
[----:B------:R-:W-:Y:S02]  /*0330*/  LEA.HI.X R22, R6, UR7, R7, 0x2, P4 ;  /* 0x0000000706167c11 */ /* 0x000fe4000a0f1407 */
[----:B------:R-:W-:-:S02]  /*0340*/  LOP3.LUT R7, R10, 0x80, RZ, 0xc0, !PT ;  /* 0x000000800a077812 */ /* 0x000fc400078ec0ff */
[C---:B------:R-:W-:Y:S02]  /*0350*/  IADD3 R6, P4, P5, R14.reuse, R9, R11 ;  /* 0x000000090e067210 */ /* 0x040fe40007d9e00b */
[----:B------:R-:W-:Y:S02]  /*0360*/  SHF.R.S32.HI R11, RZ, 0xc, R3 ;  /* 0x0000000cff0b7819 */ /* 0x000fe40000011403 */
[----:B------:R-:W-:Y:S02]  /*0370*/  IADD3.X R3, R13, R18, RZ, P0, P1 ;  /* 0x000000120d037210 */ /* 0x000fe400007e24ff */
[----:B------:R-:W-:Y:S01]  /*0380*/  IADD3 R10, P0, P1, R14, R15, R7 ;  /* 0x0000000f0e0a7210 */ /* 0x000fe2000791e007 */
[----:B------:R-:W-:Y:S01]  /*0390*/  IMAD.SHL.U32 R15, R11, 0x400, RZ ;  /* 0x000004000b0f7824 */ /* 0x000fe200078e00ff */
[C---:B------:R-:W-:Y:S02]  /*03a0*/  IADD3.X R9, R13.reuse, R16, RZ, P2, P3 ;  /* 0x000000100d097210 */ /* 0x040fe400017e64ff */
[----:B------:R-:W-:Y:S01]  /*03b0*/  IADD3.X R7, R13, R20, RZ, P4, P5 ;  /* 0x000000140d077210 */ /* 0x000fe200027ea4ff */
[----:B------:R-:W-:Y:S01]  /*03c0*/  IMAD.WIDE R2, R15, 0x4, R2 ;  /* 0x000000040f027825 */ /* 0x000fe200078e0202 */
[----:B------:R-:W-:-:S03]  /*03d0*/  IADD3.X R11, R13, R22, RZ, P0, P1 ;  /* 0x000000160d0b7210 */ /* 0x000fc600007e24ff */
[C---:B------:R-:W-:Y:S02]  /*03e0*/  IMAD.WIDE R8, R15.reuse, 0x4, R8 ;  /* 0x000000040f087825 */ /* 0x040fe400078e0208 */
[----:B------:R-:W2:Y:S02]  /*03f0*/  LDG.E.EL R3, desc[UR4][R2.64] ;  /* 0x0000000402037981 */ /* 0x000ea4000c2e1900 */
[C---:B------:R-:W-:Y:S02]  /*0400*/  IMAD.WIDE R6, R15.reuse, 0x4, R6 ;  /* 0x000000040f067825 */ /* 0x040fe400078e0206 */
[----:B------:R-:W3:Y:S02]  /*0410*/  LDG.E.EL R8, desc[UR4][R8.64] ;  /* 0x0000000408087981 */ /* 0x000ee4000c2e1900 */
[----:B------:R-:W-:Y:S02]  /*0420*/  IMAD.WIDE R10, R15, 0x4, R10 ;  /* 0x000000040f0a7825 */ /* 0x000fe400078e020a */
[----:B------:R-:W2:Y:S02]  /*0430*/  LDG.E.EL R6, desc[UR4][R6.64] ;  /* 0x0000000406067981 */ /* 0x000ea4000c2e1900 */
[----:B-1----:R-:W-:-:S02]  /*0440*/  IMAD.WIDE R4, R12, 0x4, R4 ;  /* 0x000000040c047825 */ /* 0x002fc400078e0204 */
[----:B------:R-:W3:Y:S01]  /*0450*/  LDG.E.EL R11, desc[UR4][R10.64] ;  /* 0x000000040a0b7981 */ /* 0x000ee2000c2e1900 */
[----:B------:R-:W1:Y:S03]  /*0460*/  LDC.64 R12, c[0x0][0x238] ;  /* 0x00008e00ff0c7b82 */ /* 0x000e660000000a00 */
[----:B------:R-:W4:Y:S01]  /*0470*/  LDG.E.EL.64 R4, desc[UR4][R4.64] ;  /* 0x0000000404047981 */ /* 0x000f22000c2e1b00 */
[----:B-1----:R-:W-:-:S04]  /*0480*/  IMAD.WIDE R12, R0, 0x4, R12 ;  /* 0x00000004000c7825 */ /* 0x002fc800078e020c */
[----:B--2---:R-:W-:Y:S01]  /*0490*/  FADD R14, -R3, R6 ;  /* 0x00000006030e7221 */ /* 0x004fe20000000100 */
[----:B---3--:R-:W-:-:S03]  /*04a0*/  FADD R15, -R8, R11 ;  /* 0x0000000b080f7221 */ /* 0x008fc60000000100 */
[----:B----4-:R-:W-:Y:S01]  /*04b0*/  FFMA R14, R4, R14, R3 ;  /* 0x0000000e040e7223 */ /* 0x010fe20000000003 */
[----:B------:R-:W-:-:S05]  /*04c0*/  FFMA R15, R5, R15, R8 ;  /* 0x0000000f050f7223 */ /* 0x000fca0000000008 */
[----:B------:R-:W-:Y:S01]  /*04d0*/  STG.E.64 desc[UR4][R12.64], R14 ;  /* 0x0000000e0c007986 */ /* 0x000fe2000c101b04 */
[----:B------:R-:W-:Y:S05]  /*04e0*/  EXIT ;  /* 0x000000000000794d */ /* 0x000fea0003800000 */
.L_x_0:
[----:B------:R-:W-:-:S00]  /*04f0*/  BRA `(.L_x_0) ;  /* 0xfffffffc00fc7947 */ /* 0x000fc0000383ffff */
[----:B------:R-:W-:-:S00]  /*0500*/  NOP ;  /* 0x0000000000007918 */ /* 0x000fc00000000000 */
[----:B------:R-:W-:-:S00]  /*0510*/  NOP ;  /* 0x0000000000007918 */ /* 0x000fc00000000000 */
[----:B------:R-:W-:-:S00]  /*0520*/  NOP ;  /* 0x0000000000007918 */ /* 0x000fc00000000000 */
[----:B------:R-:W-:-:S00]  /*0530*/  NOP ;  /* 0x0000000000007918 */ /* 0x000fc00000000000 */
[----:B------:R-:W-:-:S00]  /*0540*/  NOP ;  /* 0x0000000000007918 */ /* 0x000fc00000000000 */
[----:B------:R-:W-:-:S00]  /*0550*/  NOP ;  /* 0x0000000000007918 */ /* 0x000fc00000000000 */
[----:B------:R-:W-:-:S00]  /*0560*/  NOP ;  /* 0x0000000000007918 */ /* 0x000fc00000000000 */
[----:B------:R-:W-:-:S00]  /*0570*/  NOP ;  /* 0x0000000000007918 */ /* 0x000fc00000000000 */
.L_x_1:


//--------------------- .nv.constant0.triton_poi_fused__unsafe_index_add_mul_sub_65 --------------------------
	.section	.nv.constant0.triton_poi_fused__unsafe_index_add_mul_sub_65,"a",@progbits
	.sectionflags	@""
	.align	4
.nv.constant0.triton_poi_fused__unsafe_index_add_mul_sub_65:
	.zero		580
